//
// Generated by NVIDIA NVVM Compiler
//
// Compiler Build ID: CL-36424714
// Cuda compilation tools, release 13.0, V13.0.88
// Based on NVVM 20.0.0
//

.version 9.0
.target sm_100
.address_size 64

	// .globl	_Z23matrixMultiplySharedMemPdS_S_
// _ZZ23matrixMultiplySharedMemPdS_S_E3s_A has been demoted
// _ZZ23matrixMultiplySharedMemPdS_S_E3s_B has been demoted

.visible .entry _Z23matrixMultiplySharedMemPdS_S_(
	.param .u64 .ptr .align 1 _Z23matrixMultiplySharedMemPdS_S__param_0,
	.param .u64 .ptr .align 1 _Z23matrixMultiplySharedMemPdS_S__param_1,
	.param .u64 .ptr .align 1 _Z23matrixMultiplySharedMemPdS_S__param_2
)
{
	.reg .b32 	%r<24>;
	.reg .b64 	%rd<13>;
	.reg .b64 	%fd<101>;
	// demoted variable
	.shared .align 8 .b8 _ZZ23matrixMultiplySharedMemPdS_S_E3s_A[4096];
	// demoted variable
	.shared .align 8 .b8 _ZZ23matrixMultiplySharedMemPdS_S_E3s_B[4096];
	ld.param.u64 	%rd1, [_Z23matrixMultiplySharedMemPdS_S__param_0];
	ld.param.u64 	%rd2, [_Z23matrixMultiplySharedMemPdS_S__param_1];
	ld.param.u64 	%rd3, [_Z23matrixMultiplySharedMemPdS_S__param_2];
	mov.u32 	%r1, %ctaid.x;
	mov.u32 	%r2, %ntid.x;
	mul.lo.s32 	%r3, %r1, %r2;
	mov.u32 	%r4, %tid.x;
	add.s32 	%r5, %r3, %r4;
	mov.u32 	%r6, %ctaid.y;
	mov.u32 	%r7, %ntid.y;
	mov.u32 	%r8, %tid.y;
	mad.lo.s32 	%r9, %r6, %r7, %r8;
	shl.b32 	%r10, %r9, 5;
	add.s32 	%r11, %r10, %r4;
	shl.b32 	%r12, %r8, 5;
	add.s32 	%r13, %r5, %r12;
	shl.b32 	%r14, %r4, 3;
	mov.u32 	%r15, _ZZ23matrixMultiplySharedMemPdS_S_E3s_B;
	add.s32 	%r16, %r15, %r14;
	shl.b32 	%r17, %r8, 8;
	mov.u32 	%r18, _ZZ23matrixMultiplySharedMemPdS_S_E3s_A;
	add.s32 	%r19, %r18, %r17;
	cvta.to.global.u64 	%rd4, %rd3;
	cvta.to.global.u64 	%rd5, %rd1;
	cvta.to.global.u64 	%rd6, %rd2;
	mul.wide.u32 	%rd7, %r11, 8;
	add.s64 	%rd8, %rd5, %rd7;
	ld.global.f64 	%fd1, [%rd8];
	add.s32 	%r20, %r19, %r14;
	st.shared.f64 	[%r20], %fd1;
	mul.wide.s32 	%rd9, %r13, 8;
	add.s64 	%rd10, %rd6, %rd9;
	ld.global.f64 	%fd2, [%rd10];
	shl.b32 	%r21, %r8, 7;
	add.s32 	%r22, %r16, %r21;
	st.shared.f64 	[%r22], %fd2;
	ld.global.f64 	%fd3, [%rd8+128];
	st.shared.f64 	[%r20+128], %fd3;
	ld.global.f64 	%fd4, [%rd10+4096];
	st.shared.f64 	[%r22+2048], %fd4;
	bar.sync 	0;
	add.s32 	%r23, %r11, %r3;
	mul.wide.s32 	%rd11, %r23, 8;
	add.s64 	%rd12, %rd4, %rd11;
	ld.shared.f64 	%fd5, [%r19];
	ld.shared.f64 	%fd6, [%r16];
	fma.rn.f64 	%fd7, %fd5, %fd6, 0d0000000000000000;
	ld.shared.f64 	%fd8, [%r19+8];
	ld.shared.f64 	%fd9, [%r16+128];
	fma.rn.f64 	%fd10, %fd8, %fd9, %fd7;
	ld.shared.f64 	%fd11, [%r19+16];
	ld.shared.f64 	%fd12, [%r16+256];
	fma.rn.f64 	%fd13, %fd11, %fd12, %fd10;
	ld.shared.f64 	%fd14, [%r19+24];
	ld.shared.f64 	%fd15, [%r16+384];
	fma.rn.f64 	%fd16, %fd14, %fd15, %fd13;
	ld.shared.f64 	%fd17, [%r19+32];
	ld.shared.f64 	%fd18, [%r16+512];
	fma.rn.f64 	%fd19, %fd17, %fd18, %fd16;
	ld.shared.f64 	%fd20, [%r19+40];
	ld.shared.f64 	%fd21, [%r16+640];
	fma.rn.f64 	%fd22, %fd20, %fd21, %fd19;
	ld.shared.f64 	%fd23, [%r19+48];
	ld.shared.f64 	%fd24, [%r16+768];
	fma.rn.f64 	%fd25, %fd23, %fd24, %fd22;
	ld.shared.f64 	%fd26, [%r19+56];
	ld.shared.f64 	%fd27, [%r16+896];
	fma.rn.f64 	%fd28, %fd26, %fd27, %fd25;
	ld.shared.f64 	%fd29, [%r19+64];
	ld.shared.f64 	%fd30, [%r16+1024];
	fma.rn.f64 	%fd31, %fd29, %fd30, %fd28;
	ld.shared.f64 	%fd32, [%r19+72];
	ld.shared.f64 	%fd33, [%r16+1152];
	fma.rn.f64 	%fd34, %fd32, %fd33, %fd31;
	ld.shared.f64 	%fd35, [%r19+80];
	ld.shared.f64 	%fd36, [%r16+1280];
	fma.rn.f64 	%fd37, %fd35, %fd36, %fd34;
	ld.shared.f64 	%fd38, [%r19+88];
	ld.shared.f64 	%fd39, [%r16+1408];
	fma.rn.f64 	%fd40, %fd38, %fd39, %fd37;
	ld.shared.f64 	%fd41, [%r19+96];
	ld.shared.f64 	%fd42, [%r16+1536];
	fma.rn.f64 	%fd43, %fd41, %fd42, %fd40;
	ld.shared.f64 	%fd44, [%r19+104];
	ld.shared.f64 	%fd45, [%r16+1664];
	fma.rn.f64 	%fd46, %fd44, %fd45, %fd43;
	ld.shared.f64 	%fd47, [%r19+112];
	ld.shared.f64 	%fd48, [%r16+1792];
	fma.rn.f64 	%fd49, %fd47, %fd48, %fd46;
	ld.shared.f64 	%fd50, [%r19+120];
	ld.shared.f64 	%fd51, [%r16+1920];
	fma.rn.f64 	%fd52, %fd50, %fd51, %fd49;
	ld.shared.f64 	%fd53, [%r19+128];
	ld.shared.f64 	%fd54, [%r16+2048];
	fma.rn.f64 	%fd55, %fd53, %fd54, %fd52;
	ld.shared.f64 	%fd56, [%r19+136];
	ld.shared.f64 	%fd57, [%r16+2176];
	fma.rn.f64 	%fd58, %fd56, %fd57, %fd55;
	ld.shared.f64 	%fd59, [%r19+144];
	ld.shared.f64 	%fd60, [%r16+2304];
	fma.rn.f64 	%fd61, %fd59, %fd60, %fd58;
	ld.shared.f64 	%fd62, [%r19+152];
	ld.shared.f64 	%fd63, [%r16+2432];
	fma.rn.f64 	%fd64, %fd62, %fd63, %fd61;
	ld.shared.f64 	%fd65, [%r19+160];
	ld.shared.f64 	%fd66, [%r16+2560];
	fma.rn.f64 	%fd67, %fd65, %fd66, %fd64;
	ld.shared.f64 	%fd68, [%r19+168];
	ld.shared.f64 	%fd69, [%r16+2688];
	fma.rn.f64 	%fd70, %fd68, %fd69, %fd67;
	ld.shared.f64 	%fd71, [%r19+176];
	ld.shared.f64 	%fd72, [%r16+2816];
	fma.rn.f64 	%fd73, %fd71, %fd72, %fd70;
	ld.shared.f64 	%fd74, [%r19+184];
	ld.shared.f64 	%fd75, [%r16+2944];
	fma.rn.f64 	%fd76, %fd74, %fd75, %fd73;
	ld.shared.f64 	%fd77, [%r19+192];
	ld.shared.f64 	%fd78, [%r16+3072];
	fma.rn.f64 	%fd79, %fd77, %fd78, %fd76;
	ld.shared.f64 	%fd80, [%r19+200];
	ld.shared.f64 	%fd81, [%r16+3200];
	fma.rn.f64 	%fd82, %fd80, %fd81, %fd79;
	ld.shared.f64 	%fd83, [%r19+208];
	ld.shared.f64 	%fd84, [%r16+3328];
	fma.rn.f64 	%fd85, %fd83, %fd84, %fd82;
	ld.shared.f64 	%fd86, [%r19+216];
	ld.shared.f64 	%fd87, [%r16+3456];
	fma.rn.f64 	%fd88, %fd86, %fd87, %fd85;
	ld.shared.f64 	%fd89, [%r19+224];
	ld.shared.f64 	%fd90, [%r16+3584];
	fma.rn.f64 	%fd91, %fd89, %fd90, %fd88;
	ld.shared.f64 	%fd92, [%r19+232];
	ld.shared.f64 	%fd93, [%r16+3712];
	fma.rn.f64 	%fd94, %fd92, %fd93, %fd91;
	ld.shared.f64 	%fd95, [%r19+240];
	ld.shared.f64 	%fd96, [%r16+3840];
	fma.rn.f64 	%fd97, %fd95, %fd96, %fd94;
	ld.shared.f64 	%fd98, [%r19+248];
	ld.shared.f64 	%fd99, [%r16+3968];
	fma.rn.f64 	%fd100, %fd98, %fd99, %fd97;
	st.global.f64 	[%rd12], %fd100;
	ret;

}


// ===== COMPILED SASS (sm_100) =====

	.target	sm_100

	.elftype	@"ET_EXEC"


//--------------------- .note.nv.tkinfo           --------------------------
	.section	.note.nv.tkinfo,"",@"SHT_NOTE"
	.sectionflags	@"SHF_NOTE_NV_TKINFO"
	.tkinfo
        /*0018*/ 	.word	0x00000002
        /*0030*/ 	.string	""
        /*0030*/ 	.string	"ptxas"
        /*0030*/ 	.string	"Cuda compilation tools, release 13.0, V13.0.88"
        /*0030*/ 	.string	"Build cuda_13.0.r13.0/compiler.36424714_0"
        /*0030*/ 	.string	"-arch sm_100 -m 64 "



//--------------------- .note.nv.cuinfo           --------------------------
	.section	.note.nv.cuinfo,"",@"SHT_NOTE"
	.sectionflags	@"SHF_NOTE_NV_CUINFO"
        /*0018*/ 	.short	0x0002
        /*001a*/ 	.short	0x0064
        /*001c*/ 	.short	0x0082
	.zero		2


//--------------------- .nv.info                  --------------------------
	.section	.nv.info,"",@"SHT_CUDA_INFO"
	.align	4


	//----- nvinfo : EIATTR_REGCOUNT
	.align		4
        /*0000*/ 	.byte	0x04, 0x2f
        /*0002*/ 	.short	(.L_1 - .L_0)
	.align		4
.L_0:
        /*0004*/ 	.word	index@(_Z23matrixMultiplySharedMemPdS_S_)
        /*0008*/ 	.word	0x00000020


	//----- nvinfo : EIATTR_FRAME_SIZE
	.align		4
.L_1:
        /*000c*/ 	.byte	0x04, 0x11
        /*000e*/ 	.short	(.L_3 - .L_2)
	.align		4
.L_2:
        /*0010*/ 	.word	index@(_Z23matrixMultiplySharedMemPdS_S_)
        /*0014*/ 	.word	0x00000000


	//----- nvinfo : EIATTR_MIN_STACK_SIZE
	.align		4
.L_3:
        /*0018*/ 	.byte	0x04, 0x12
        /*001a*/ 	.short	(.L_5 - .L_4)
	.align		4
.L_4:
        /*001c*/ 	.word	index@(_Z23matrixMultiplySharedMemPdS_S_)
        /*0020*/ 	.word	0x00000000
.L_5:


//--------------------- .nv.compat                --------------------------
	.section	.nv.compat,"",@"SHT_CUDA_COMPAT_INFO"
	.align	4
        /*0000*/ 	.byte	0x02, 0x09, 0x00, 0x00, 0x02, 0x02, 0x01, 0x00, 0x02, 0x05, 0x05, 0x00, 0x03, 0x07, 0x01, 0x01
        /*0010*/ 	.byte	0x02, 0x03, 0x00, 0x00, 0x02, 0x06, 0x01, 0x00, 0x04, 0x0b, 0x08, 0x00, 0x01, 0x00, 0x00, 0x00
        /*0020*/ 	.byte	0x00, 0x00, 0x00, 0x00


//--------------------- .nv.info._Z23matrixMultiplySharedMemPdS_S_ --------------------------
	.section	.nv.info._Z23matrixMultiplySharedMemPdS_S_,"",@"SHT_CUDA_INFO"
	.sectionflags	@""
	.align	4


	//----- nvinfo : EIATTR_CUDA_API_VERSION
	.align		4
        /*0000*/ 	.byte	0x04, 0x37
        /*0002*/ 	.short	(.L_7 - .L_6)
.L_6:
        /*0004*/ 	.word	0x00000082


	//----- nvinfo : EIATTR_KPARAM_INFO
	.align		4
.L_7:
        /*0008*/ 	.byte	0x04, 0x17
        /*000a*/ 	.short	(.L_9 - .L_8)
.L_8:
        /*000c*/ 	.word	0x00000000
        /*0010*/ 	.short	0x0002
        /*0012*/ 	.short	0x0010
        /*0014*/ 	.byte	0x00, 0xf5, 0x21, 0x00


	//----- nvinfo : EIATTR_KPARAM_INFO
	.align		4
.L_9:
        /*0018*/ 	.byte	0x04, 0x17
        /*001a*/ 	.short	(.L_11 - .L_10)
.L_10:
        /*001c*/ 	.word	0x00000000
        /*0020*/ 	.short	0x0001
        /*0022*/ 	.short	0x0008
        /*0024*/ 	.byte	0x00, 0xf5, 0x21, 0x00


	//----- nvinfo : EIATTR_KPARAM_INFO
	.align		4
.L_11:
        /*0028*/ 	.byte	0x04, 0x17
        /*002a*/ 	.short	(.L_13 - .L_12)
.L_12:
        /*002c*/ 	.word	0x00000000
        /*0030*/ 	.short	0x0000
        /*0032*/ 	.short	0x0000
        /*0034*/ 	.byte	0x00, 0xf5, 0x21, 0x00


	//----- nvinfo : EIATTR_SPARSE_MMA_MASK
	.align		4
.L_13:
        /*0038*/ 	.byte	0x03, 0x50
        /*003a*/ 	.short	0x0000


	//----- nvinfo : EIATTR_MAXREG_COUNT
	.align		4
        /*003c*/ 	.byte	0x03, 0x1b
        /*003e*/ 	.short	0x00ff


	//----- nvinfo : EIATTR_NUM_BARRIERS
	.align		4
        /*0040*/ 	.byte	0x02, 0x4c
        /*0042*/ 	.byte	0x01
	.zero		1


	//----- nvinfo : EIATTR_MERCURY_ISA_VERSION
	.align		4
        /*0044*/ 	.byte	0x03, 0x5f
        /*0046*/ 	.short	0x0101


	//----- nvinfo : EIATTR_VRC_CTA_INIT_COUNT
	.align		4
        /*0048*/ 	.byte	0x02, 0x4a
	.zero		1
	.zero		1


	//----- nvinfo : EIATTR_EXIT_INSTR_OFFSETS
	.align		4
        /*004c*/ 	.byte	0x04, 0x1c
        /*004e*/ 	.short	(.L_15 - .L_14)


	//   ....[0]....
.L_14:
        /*0050*/ 	.word	0x00000760


	//----- nvinfo : EIATTR_CBANK_PARAM_SIZE
	.align		4
.L_15:
        /*0054*/ 	.byte	0x03, 0x19
        /*0056*/ 	.short	0x0018


	//----- nvinfo : EIATTR_PARAM_CBANK
	.align		4
        /*0058*/ 	.byte	0x04, 0x0a
        /*005a*/ 	.short	(.L_17 - .L_16)
	.align		4
.L_16:
        /*005c*/ 	.word	index@(.nv.constant0._Z23matrixMultiplySharedMemPdS_S_)
        /*0060*/ 	.short	0x0380
        /*0062*/ 	.short	0x0018


	//----- nvinfo : EIATTR_SW_WAR
	.align		4
.L_17:
        /*0064*/ 	.byte	0x04, 0x36
        /*0066*/ 	.short	(.L_19 - .L_18)
.L_18:
        /*0068*/ 	.word	0x00000008
.L_19:


//--------------------- .nv.callgraph             --------------------------
	.section	.nv.callgraph,"",@"SHT_CUDA_CALLGRAPH"
	.align	4
	.sectionentsize	8
	.align		4
        /*0000*/ 	.word	0x00000000
	.align		4
        /*0004*/ 	.word	0xffffffff
	.align		4
        /*0008*/ 	.word	0x00000000
	.align		4
        /*000c*/ 	.word	0xfffffffe
	.align		4
        /*0010*/ 	.word	0x00000000
	.align		4
        /*0014*/ 	.word	0xfffffffd
	.align		4
        /*0018*/ 	.word	0x00000000
	.align		4
        /*001c*/ 	.word	0xfffffffc


//--------------------- .text._Z23matrixMultiplySharedMemPdS_S_ --------------------------
	.section	.text._Z23matrixMultiplySharedMemPdS_S_,"ax",@progbits
	.align	128
        .global         _Z23matrixMultiplySharedMemPdS_S_
        .type           _Z23matrixMultiplySharedMemPdS_S_,@function
        .size           _Z23matrixMultiplySharedMemPdS_S_,(.L_x_1 - _Z23matrixMultiplySharedMemPdS_S_)
        .other          _Z23matrixMultiplySharedMemPdS_S_,@"STO_CUDA_ENTRY STV_DEFAULT"
_Z23matrixMultiplySharedMemPdS_S_:
.text._Z23matrixMultiplySharedMemPdS_S_:
[----:B------:R-:W-:Y:S01]  /*0000*/  LDC R1, c[0x0][0x37c] ;  /* 0x0000df00ff017b82 */ /* 0x000fe20000000800 */
[----:B------:R-:W0:Y:S07]  /*0010*/  S2R R11, SR_TID.Y ;  /* 0x00000000000b7919 */ /* 0x000e2e0000002200 */
[----:B------:R-:W1:Y:S01]  /*0020*/  LDC R0, c[0x0][0x360] ;  /* 0x0000d800ff007b82 */ /* 0x000e620000000800 */
[----:B------:R-:W2:Y:S01]  /*0030*/  LDCU.64 UR8, c[0x0][0x358] ;  /* 0x00006b00ff0877ac */ /* 0x000ea20008000a00 */
[----:B------:R-:W3:Y:S06]  /*0040*/  S2R R16, SR_TID.X ;  /* 0x0000000000107919 */ /* 0x000eec0000002100 */
[----:B------:R-:W0:Y:S08]  /*0050*/  S2UR UR4, SR_CTAID.Y ;  /* 0x00000000000479c3 */ /* 0x000e300000002600 */
[----:B------:R-:W0:Y:S08]  /*0060*/  LDC R17, c[0x0][0x364] ;  /* 0x0000d900ff117b82 */ /* 0x000e300000000800 */
[----:B------:R-:W1:Y:S08]  /*0070*/  S2UR UR7, SR_CTAID.X ;  /* 0x00000000000779c3 */ /* 0x000e700000002500 */
[----:B------:R-:W4:Y:S08]  /*0080*/  LDC.64 R4, c[0x0][0x380] ;  /* 0x0000e000ff047b82 */ /* 0x000f300000000a00 */
[----:B------:R-:W5:Y:S01]  /*0090*/  LDC.64 R6, c[0x0][0x388] ;  /* 0x0000e200ff067b82 */ /* 0x000f620000000a00 */
[----:B0-----:R-:W-:-:S05]  /*00a0*/  IMAD R17, R17, UR4, R11 ;  /* 0x0000000411117c24 */ /* 0x001fca000f8e020b */
[----:B---3--:R-:W-:Y:S01]  /*00b0*/  LEA R17, R17, R16, 0x5 ;  /* 0x0000001011117211 */ /* 0x008fe200078e28ff */
[----:B-1----:R-:W-:-:S05]  /*00c0*/  IMAD R2, R0, UR7, R16 ;  /* 0x0000000700027c24 */ /* 0x002fca000f8e0210 */
[----:B------:R-:W-:Y:S01]  /*00d0*/  LEA R3, R11, R2, 0x5 ;  /* 0x000000020b037211 */ /* 0x000fe200078e28ff */
[----:B----4-:R-:W-:-:S05]  /*00e0*/  IMAD.WIDE.U32 R4, R17, 0x8, R4 ;  /* 0x0000000811047825 */ /* 0x010fca00078e0004 */
[----:B--2---:R-:W2:Y:S01]  /*00f0*/  LDG.E.64 R12, desc[UR8][R4.64] ;  /* 0x00000008040c7981 */ /* 0x004ea2000c1e1b00 */
[----:B-----5:R-:W-:-:S03]  /*0100*/  IMAD.WIDE R6, R3, 0x8, R6 ;  /* 0x0000000803067825 */ /* 0x020fc600078e0206 */
[----:B------:R-:W3:Y:S04]  /*0110*/  LDG.E.64 R26, desc[UR8][R4.64+0x80] ;  /* 0x00008008041a7981 */ /* 0x000ee8000c1e1b00 */
[----:B------:R-:W4:Y:S04]  /*0120*/  LDG.E.64 R14, desc[UR8][R6.64] ;  /* 0x00000008060e7981 */ /* 0x000f28000c1e1b00 */
[----:B------:R-:W5:Y:S01]  /*0130*/  LDG.E.64 R28, desc[UR8][R6.64+0x1000] ;  /* 0x00100008061c7981 */ /* 0x000f62000c1e1b00 */
[----:B------:R-:W0:Y:S01]  /*0140*/  S2UR UR6, SR_CgaCtaId ;  /* 0x00000000000679c3 */ /* 0x000e220000008800 */
[----:B------:R-:W-:-:S02]  /*0150*/  UMOV UR4, 0x400 ;  /* 0x0000040000047882 */ /* 0x000fc40000000000 */
[----:B------:R-:W-:Y:S02]  /*0160*/  UIADD3 UR5, UPT, UPT, UR4, 0x1000, URZ ;  /* 0x0000100004057890 */ /* 0x000fe4000fffe0ff */
[----:B0-----:R-:W-:Y:S02]  /*0170*/  ULEA UR4, UR6, UR4, 0x18 ;  /* 0x0000000406047291 */ /* 0x001fe4000f8ec0ff */
[----:B------:R-:W-:-:S04]  /*0180*/  ULEA UR5, UR6, UR5, 0x18 ;  /* 0x0000000506057291 */ /* 0x000fc8000f8ec0ff */
[C---:B------:R-:W-:Y:S02]  /*0190*/  LEA R3, R11.reuse, UR4, 0x8 ;  /* 0x000000040b037c11 */ /* 0x040fe4000f8e40ff */
[C---:B------:R-:W-:Y:S02]  /*01a0*/  LEA R2, R16.reuse, UR5, 0x3 ;  /* 0x0000000510027c11 */ /* 0x040fe4000f8e18ff */
[----:B------:R-:W-:Y:S02]  /*01b0*/  LEA R16, R16, R3, 0x3 ;  /* 0x0000000310107211 */ /* 0x000fe400078e18ff */
[----:B------:R-:W-:-:S03]  /*01c0*/  LEA R11, R11, R2, 0x7 ;  /* 0x000000020b0b7211 */ /* 0x000fc600078e38ff */
[----:B--2---:R-:W-:Y:S04]  /*01d0*/  STS.64 [R16], R12 ;  /* 0x0000000c10007388 */ /* 0x004fe80000000a00 */
[----:B----4-:R-:W-:Y:S04]  /*01e0*/  STS.64 [R11], R14 ;  /* 0x0000000e0b007388 */ /* 0x010fe80000000a00 */
[----:B---3--:R-:W-:Y:S04]  /*01f0*/  STS.64 [R16+0x80], R26 ;  /* 0x0000801a10007388 */ /* 0x008fe80000000a00 */
[----:B-----5:R-:W-:Y:S01]  /*0200*/  STS.64 [R11+0x800], R28 ;  /* 0x0008001c0b007388 */ /* 0x020fe20000000a00 */
[----:B------:R-:W-:Y:S06]  /*0210*/  BAR.SYNC.DEFER_BLOCKING 0x0 ;  /* 0x0000000000007b1d */ /* 0x000fec0000010000 */
[----:B------:R-:W-:Y:S04]  /*0220*/  LDS.64 R24, [R2] ;  /* 0x0000000002187984 */ /* 0x000fe80000000a00 */
[----:B------:R-:W0:Y:S04]  /*0230*/  LDS.128 R8, [R3] ;  /* 0x0000000003087984 */ /* 0x000e280000000c00 */
[----:B------:R-:W1:Y:S04]  /*0240*/  LDS.64 R18, [R2+0x80] ;  /* 0x0000800002127984 */ /* 0x000e680000000a00 */
[----:B------:R-:W-:Y:S04]  /*0250*/  LDS.64 R22, [R2+0x100] ;  /* 0x0001000002167984 */ /* 0x000fe80000000a00 */
[----:B------:R-:W2:Y:S04]  /*0260*/  LDS.128 R4, [R3+0x10] ;  /* 0x0000100003047984 */ /* 0x000ea80000000c00 */
[----:B------:R-:W3:Y:S04]  /*0270*/  LDS.64 R20, [R2+0x180] ;  /* 0x0001800002147984 */ /* 0x000ee80000000a00 */
[----:B------:R-:W-:Y:S04]  /*0280*/  LDS.128 R12, [R3+0x20] ;  /* 0x00002000030c7984 */ /* 0x000fe80000000c00 */
[----:B------:R-:W-:Y:S01]  /*0290*/  LDS.64 R26, [R2+0xf80] ;  /* 0x000f8000021a7984 */ /* 0x000fe20000000a00 */
[----:B0-----:R-:W-:-:S03]  /*02a0*/  DFMA R8, R8, R24, RZ ;  /* 0x000000180808722b */ /* 0x001fc600000000ff */
[----:B------:R-:W0:Y:S05]  /*02b0*/  LDS.64 R24, [R2+0x200] ;  /* 0x0002000002187984 */ /* 0x000e2a0000000a00 */
[----:B-1----:R-:W-:Y:S01]  /*02c0*/  DFMA R8, R18, R10, R8 ;  /* 0x0000000a1208722b */ /* 0x002fe20000000008 */
[----:B------:R-:W1:Y:S07]  /*02d0*/  LDS.64 R18, [R2+0x280] ;  /* 0x0002800002127984 */ /* 0x000e6e0000000a00 */
[----:B--2---:R-:W-:Y:S01]  /*02e0*/  DFMA R4, R4, R22, R8 ;  /* 0x000000160404722b */ /* 0x004fe20000000008 */
[----:B------:R-:W-:Y:S04]  /*02f0*/  LDS.64 R22, [R2+0x300] ;  /* 0x0003000002167984 */ /* 0x000fe80000000a00 */
[----:B------:R-:W2:Y:S03]  /*0300*/  LDS.128 R8, [R3+0x30] ;  /* 0x0000300003087984 */ /* 0x000ea60000000c00 */
[----:B---3--:R-:W-:Y:S01]  /*0310*/  DFMA R4, R20, R6, R4 ;  /* 0x000000061404722b */ /* 0x008fe20000000004 */
[----:B------:R-:W3:Y:S07]  /*0320*/  LDS.64 R20, [R2+0x380] ;  /* 0x0003800002147984 */ /* 0x000eee0000000a00 */
[----:B0-----:R-:W-:Y:S01]  /*0330*/  DFMA R12, R12, R24, R4 ;  /* 0x000000180c0c722b */ /* 0x001fe20000000004 */
[----:B------:R-:W-:Y:S04]  /*0340*/  LDS.64 R24, [R2+0x400] ;  /* 0x0004000002187984 */ /* 0x000fe80000000a00 */
[----:B------:R-:W0:Y:S03]  /*0350*/  LDS.128 R4, [R3+0x40] ;  /* 0x0000400003047984 */ /* 0x000e260000000c00 */
        /* <DEDUP_REMOVED lines=55> */
[----:B---3--:R-:W-:-:S08]  /*06d0*/  DFMA R6, R20, R6, R22 ;  /* 0x000000061406722b */ /* 0x008fd00000000016 */
[----:B0-----:R-:W-:Y:S01]  /*06e0*/  DFMA R6, R12, R24, R6 ;  /* 0x000000180c06722b */ /* 0x001fe20000000006 */
[----:B------:R-:W0:Y:S07]  /*06f0*/  LDC.64 R12, c[0x0][0x390] ;  /* 0x0000e400ff0c7b82 */ /* 0x000e2e0000000a00 */
[----:B-1----:R-:W-:Y:S01]  /*0700*/  DFMA R6, R18, R14, R6 ;  /* 0x0000000e1206722b */ /* 0x002fe20000000006 */
[----:B------:R-:W-:-:S07]  /*0710*/  IMAD R17, R0, UR7, R17 ;  /* 0x0000000700117c24 */ /* 0x000fce000f8e0211 */
[----:B--2---:R-:W-:-:S08]  /*0720*/  DFMA R4, R8, R4, R6 ;  /* 0x000000040804722b */ /* 0x004fd00000000006 */
[----:B------:R-:W-:Y:S01]  /*0730*/  DFMA R10, R26, R10, R4 ;  /* 0x0000000a1a0a722b */ /* 0x000fe20000000004 */
[----:B0-----:R-:W-:-:S06]  /*0740*/  IMAD.WIDE R4, R17, 0x8, R12 ;  /* 0x0000000811047825 */ /* 0x001fcc00078e020c */
[----:B------:R-:W-:Y:S01]  /*0750*/  STG.E.64 desc[UR8][R4.64], R10 ;  /* 0x0000000a04007986 */ /* 0x000fe2000c101b08 */
[----:B------:R-:W-:Y:S05]  /*0760*/  EXIT ;  /* 0x000000000000794d */ /* 0x000fea0003800000 */
.L_x_0:
[----:B------:R-:W-:-:S00]  /*0770*/  BRA `(.L_x_0) ;  /* 0xfffffffc00fc7947 */ /* 0x000fc0000383ffff */
[----:B------:R-:W-:-:S00]  /*0780*/  NOP ;  /* 0x0000000000007918 */ /* 0x000fc00000000000 */
[----:B------:R-:W-:-:S00]  /*0790*/  NOP ;  /* 0x0000000000007918 */ /* 0x000fc00000000000 */
[----:B------:R-:W-:-:S00]  /*07a0*/  NOP ;  /* 0x0000000000007918 */ /* 0x000fc00000000000 */
[----:B------:R-:W-:-:S00]  /*07b0*/  NOP ;  /* 0x0000000000007918 */ /* 0x000fc00000000000 */
[----:B------:R-:W-:-:S00]  /*07c0*/  NOP ;  /* 0x0000000000007918 */ /* 0x000fc00000000000 */
[----:B------:R-:W-:-:S00]  /*07d0*/  NOP ;  /* 0x0000000000007918 */ /* 0x000fc00000000000 */
[----:B------:R-:W-:-:S00]  /*07e0*/  NOP ;  /* 0x0000000000007918 */ /* 0x000fc00000000000 */
[----:B------:R-:W-:-:S00]  /*07f0*/  NOP ;  /* 0x0000000000007918 */ /* 0x000fc00000000000 */
.L_x_1:


//--------------------- .nv.shared._Z23matrixMultiplySharedMemPdS_S_ --------------------------
	.section	.nv.shared._Z23matrixMultiplySharedMemPdS_S_,"aw",@nobits
	.sectionflags	@""
	.align	8
.nv.shared._Z23matrixMultiplySharedMemPdS_S_:
	.zero		9216


//--------------------- .nv.shared.reserved.0     --------------------------
	.section	.nv.shared.reserved.0,"aw",@nobits
	.weak		__nv_reservedSMEM_offset_0_alias
	.size		__nv_reservedSMEM_offset_0_alias, 0, 64
	.other		__nv_reservedSMEM_offset_0_alias,@"STO_CUDA_RESERVED_SHARED STV_DEFAULT"
__nv_reservedSMEM_offset_0_alias:
	.zero		0
	.zero		64


//--------------------- .nv.constant0._Z23matrixMultiplySharedMemPdS_S_ --------------------------
	.section	.nv.constant0._Z23matrixMultiplySharedMemPdS_S_,"a",@progbits
	.sectionflags	@""
	.align	4
.nv.constant0._Z23matrixMultiplySharedMemPdS_S_:
	.zero		920


//--------------------- SYMBOLS --------------------------

	.type		.nv.reservedSmem.offset0,@object
	.size		.nv.reservedSmem.offset0,0x4
	.type		.nv.reservedSmem.cap,@object
	.size		.nv.reservedSmem.cap,0x4
